//
// Generated by NVIDIA NVVM Compiler
//
// Compiler Build ID: CL-36424714
// Cuda compilation tools, release 13.0, V13.0.88
// Based on NVVM 20.0.0
//

.version 9.0
.target sm_100
.address_size 64

	// .globl	unsharp_hblur_kernel

.visible .entry unsharp_hblur_kernel(
	.param .u64 .ptr .align 1 unsharp_hblur_kernel_param_0,
	.param .u64 .ptr .align 1 unsharp_hblur_kernel_param_1,
	.param .u32 unsharp_hblur_kernel_param_2,
	.param .u32 unsharp_hblur_kernel_param_3
)
{
	.reg .pred 	%p<3>;
	.reg .b16 	%rs<7>;
	.reg .b32 	%r<30>;
	.reg .b32 	%f<7>;
	.reg .b64 	%rd<13>;

	ld.param.u64 	%rd1, [unsharp_hblur_kernel_param_0];
	ld.param.u64 	%rd2, [unsharp_hblur_kernel_param_1];
	ld.param.u32 	%r3, [unsharp_hblur_kernel_param_2];
	ld.param.u32 	%r4, [unsharp_hblur_kernel_param_3];
	mov.u32 	%r5, %ctaid.x;
	mov.u32 	%r6, %ntid.x;
	mov.u32 	%r7, %tid.x;
	mad.lo.s32 	%r1, %r5, %r6, %r7;
	mul.lo.s32 	%r2, %r3, 3;
	mul.lo.s32 	%r8, %r2, %r4;
	setp.ge.s32 	%p1, %r1, %r8;
	@%p1 bra 	$L__BB0_2;
	cvta.to.global.u64 	%rd3, %rd1;
	cvta.to.global.u64 	%rd4, %rd2;
	mul.hi.s32 	%r9, %r1, 1431655766;
	shr.u32 	%r10, %r9, 31;
	add.s32 	%r11, %r9, %r10;
	mul.lo.s32 	%r12, %r11, 3;
	sub.s32 	%r13, %r1, %r12;
	div.s32 	%r14, %r11, %r3;
	mul.lo.s32 	%r15, %r14, %r3;
	sub.s32 	%r16, %r11, %r15;
	mul.lo.s32 	%r17, %r2, %r14;
	max.s32 	%r18, %r16, 1;
	add.s32 	%r19, %r16, 1;
	setp.lt.s32 	%p2, %r19, %r3;
	add.s32 	%r20, %r3, -1;
	selp.b32 	%r21, %r19, %r20, %p2;
	mad.lo.s32 	%r22, %r18, 3, %r13;
	add.s32 	%r23, %r22, %r17;
	add.s32 	%r24, %r23, -3;
	cvt.s64.s32 	%rd5, %r24;
	add.s64 	%rd6, %rd3, %rd5;
	ld.global.nc.u8 	%rs1, [%rd6];
	cvt.u16.u8 	%rs2, %rs1;
	cvt.rn.f32.u16 	%f1, %rs2;
	mad.lo.s32 	%r25, %r16, 3, %r13;
	add.s32 	%r26, %r25, %r17;
	cvt.s64.s32 	%rd7, %r26;
	add.s64 	%rd8, %rd3, %rd7;
	ld.global.nc.u8 	%rs3, [%rd8];
	cvt.u16.u8 	%rs4, %rs3;
	cvt.rn.f32.u16 	%f2, %rs4;
	mul.f32 	%f3, %f2, 0f3F000000;
	fma.rn.f32 	%f4, %f1, 0f3E800000, %f3;
	add.s32 	%r27, %r17, %r13;
	mad.lo.s32 	%r28, %r21, 3, %r27;
	cvt.s64.s32 	%rd9, %r28;
	add.s64 	%rd10, %rd3, %rd9;
	ld.global.nc.u8 	%rs5, [%rd10];
	cvt.u16.u8 	%rs6, %rs5;
	cvt.rn.f32.u16 	%f5, %rs6;
	fma.rn.f32 	%f6, %f5, 0f3E800000, %f4;
	cvt.rni.s32.f32 	%r29, %f6;
	cvt.s64.s32 	%rd11, %r1;
	add.s64 	%rd12, %rd4, %rd11;
	st.global.u8 	[%rd12], %r29;
$L__BB0_2:
	ret;

}
	// .globl	unsharp_vblur_sharpen_kernel
.visible .entry unsharp_vblur_sharpen_kernel(
	.param .u64 .ptr .align 1 unsharp_vblur_sharpen_kernel_param_0,
	.param .u64 .ptr .align 1 unsharp_vblur_sharpen_kernel_param_1,
	.param .u64 .ptr .align 1 unsharp_vblur_sharpen_kernel_param_2,
	.param .u32 unsharp_vblur_sharpen_kernel_param_3,
	.param .u32 unsharp_vblur_sharpen_kernel_param_4,
	.param .f32 unsharp_vblur_sharpen_kernel_param_5
)
{
	.reg .pred 	%p<3>;
	.reg .b16 	%rs<9>;
	.reg .b32 	%r<27>;
	.reg .b32 	%f<13>;
	.reg .b64 	%rd<16>;

	ld.param.u64 	%rd1, [unsharp_vblur_sharpen_kernel_param_0];
	ld.param.u64 	%rd2, [unsharp_vblur_sharpen_kernel_param_1];
	ld.param.u64 	%rd3, [unsharp_vblur_sharpen_kernel_param_2];
	ld.param.u32 	%r3, [unsharp_vblur_sharpen_kernel_param_3];
	ld.param.u32 	%r4, [unsharp_vblur_sharpen_kernel_param_4];
	ld.param.f32 	%f1, [unsharp_vblur_sharpen_kernel_param_5];
	mov.u32 	%r5, %ctaid.x;
	mov.u32 	%r6, %ntid.x;
	mov.u32 	%r7, %tid.x;
	mad.lo.s32 	%r1, %r5, %r6, %r7;
	mul.lo.s32 	%r2, %r3, 3;
	mul.lo.s32 	%r8, %r2, %r4;
	setp.ge.s32 	%p1, %r1, %r8;
	@%p1 bra 	$L__BB1_2;
	cvta.to.global.u64 	%rd4, %rd2;
	cvta.to.global.u64 	%rd5, %rd1;
	cvta.to.global.u64 	%rd6, %rd3;
	mul.hi.s32 	%r9, %r1, 1431655766;
	shr.u32 	%r10, %r9, 31;
	add.s32 	%r11, %r9, %r10;
	mul.lo.s32 	%r12, %r11, 3;
	sub.s32 	%r13, %r1, %r12;
	div.s32 	%r14, %r11, %r3;
	mul.lo.s32 	%r15, %r14, %r3;
	sub.s32 	%r16, %r11, %r15;
	mad.lo.s32 	%r17, %r16, 3, %r13;
	max.s32 	%r18, %r14, 1;
	add.s32 	%r19, %r18, -1;
	add.s32 	%r20, %r14, 1;
	setp.lt.s32 	%p2, %r20, %r4;
	add.s32 	%r21, %r4, -1;
	selp.b32 	%r22, %r20, %r21, %p2;
	mad.lo.s32 	%r23, %r19, %r2, %r17;
	cvt.s64.s32 	%rd7, %r23;
	add.s64 	%rd8, %rd4, %rd7;
	ld.global.nc.u8 	%rs1, [%rd8];
	cvt.u16.u8 	%rs2, %rs1;
	cvt.rn.f32.u16 	%f2, %rs2;
	mad.lo.s32 	%r24, %r14, %r2, %r17;
	cvt.s64.s32 	%rd9, %r24;
	add.s64 	%rd10, %rd4, %rd9;
	ld.global.nc.u8 	%rs3, [%rd10];
	cvt.u16.u8 	%rs4, %rs3;
	cvt.rn.f32.u16 	%f3, %rs4;
	mul.f32 	%f4, %f3, 0f3F000000;
	fma.rn.f32 	%f5, %f2, 0f3E800000, %f4;
	mad.lo.s32 	%r25, %r22, %r2, %r17;
	cvt.s64.s32 	%rd11, %r25;
	add.s64 	%rd12, %rd4, %rd11;
	ld.global.nc.u8 	%rs5, [%rd12];
	cvt.u16.u8 	%rs6, %rs5;
	cvt.rn.f32.u16 	%f6, %rs6;
	fma.rn.f32 	%f7, %f6, 0f3E800000, %f5;
	cvt.s64.s32 	%rd13, %r1;
	add.s64 	%rd14, %rd5, %rd13;
	ld.global.nc.u8 	%rs7, [%rd14];
	cvt.u16.u8 	%rs8, %rs7;
	cvt.rn.f32.u16 	%f8, %rs8;
	sub.f32 	%f9, %f8, %f7;
	fma.rn.f32 	%f10, %f1, %f9, %f8;
	min.f32 	%f11, %f10, 0f437F0000;
	max.f32 	%f12, %f11, 0f00000000;
	cvt.rni.s32.f32 	%r26, %f12;
	add.s64 	%rd15, %rd6, %rd13;
	st.global.u8 	[%rd15], %r26;
$L__BB1_2:
	ret;

}


// ===== COMPILED SASS (sm_100) =====

	.target	sm_100

	.elftype	@"ET_EXEC"


//--------------------- .note.nv.tkinfo           --------------------------
	.section	.note.nv.tkinfo,"",@"SHT_NOTE"
	.sectionflags	@"SHF_NOTE_NV_TKINFO"
	.tkinfo
        /*0018*/ 	.word	0x00000002
        /*0030*/ 	.string	""
        /*0030*/ 	.string	"ptxas"
        /*0030*/ 	.string	"Cuda compilation tools, release 13.0, V13.0.88"
        /*0030*/ 	.string	"Build cuda_13.0.r13.0/compiler.36424714_0"
        /*0030*/ 	.string	"-arch sm_100 -m 64 "



//--------------------- .note.nv.cuinfo           --------------------------
	.section	.note.nv.cuinfo,"",@"SHT_NOTE"
	.sectionflags	@"SHF_NOTE_NV_CUINFO"
        /*0018*/ 	.short	0x0002
        /*001a*/ 	.short	0x0064
        /*001c*/ 	.short	0x0082
	.zero		2


//--------------------- .nv.info                  --------------------------
	.section	.nv.info,"",@"SHT_CUDA_INFO"
	.align	4


	//----- nvinfo : EIATTR_REGCOUNT
	.align		4
        /*0000*/ 	.byte	0x04, 0x2f
        /*0002*/ 	.short	(.L_1 - .L_0)
	.align		4
.L_0:
        /*0004*/ 	.word	index@(unsharp_hblur_kernel)
        /*0008*/ 	.word	0x0000000e


	//----- nvinfo : EIATTR_FRAME_SIZE
	.align		4
.L_1:
        /*000c*/ 	.byte	0x04, 0x11
        /*000e*/ 	.short	(.L_3 - .L_2)
	.align		4
.L_2:
        /*0010*/ 	.word	index@(unsharp_hblur_kernel)
        /*0014*/ 	.word	0x00000000


	//----- nvinfo : EIATTR_REGCOUNT
	.align		4
.L_3:
        /*0018*/ 	.byte	0x04, 0x2f
        /*001a*/ 	.short	(.L_5 - .L_4)
	.align		4
.L_4:
        /*001c*/ 	.word	index@(unsharp_vblur_sharpen_kernel)
        /*0020*/ 	.word	0x0000000f


	//----- nvinfo : EIATTR_FRAME_SIZE
	.align		4
.L_5:
        /*0024*/ 	.byte	0x04, 0x11
        /*0026*/ 	.short	(.L_7 - .L_6)
	.align		4
.L_6:
        /*0028*/ 	.word	index@(unsharp_vblur_sharpen_kernel)
        /*002c*/ 	.word	0x00000000


	//----- nvinfo : EIATTR_MIN_STACK_SIZE
	.align		4
.L_7:
        /*0030*/ 	.byte	0x04, 0x12
        /*0032*/ 	.short	(.L_9 - .L_8)
	.align		4
.L_8:
        /*0034*/ 	.word	index@(unsharp_vblur_sharpen_kernel)
        /*0038*/ 	.word	0x00000000


	//----- nvinfo : EIATTR_MIN_STACK_SIZE
	.align		4
.L_9:
        /*003c*/ 	.byte	0x04, 0x12
        /*003e*/ 	.short	(.L_11 - .L_10)
	.align		4
.L_10:
        /*0040*/ 	.word	index@(unsharp_hblur_kernel)
        /*0044*/ 	.word	0x00000000
.L_11:


//--------------------- .nv.compat                --------------------------
	.section	.nv.compat,"",@"SHT_CUDA_COMPAT_INFO"
	.align	4
        /*0000*/ 	.byte	0x02, 0x09, 0x00, 0x00, 0x02, 0x02, 0x01, 0x00, 0x02, 0x05, 0x05, 0x00, 0x03, 0x07, 0x01, 0x01
        /*0010*/ 	.byte	0x02, 0x03, 0x00, 0x00, 0x02, 0x06, 0x01, 0x00, 0x04, 0x0b, 0x08, 0x00, 0x09, 0x00, 0x00, 0x00
        /*0020*/ 	.byte	0x00, 0x00, 0x00, 0x00


//--------------------- .nv.info.unsharp_vblur_sharpen_kernel --------------------------
	.section	.nv.info.unsharp_vblur_sharpen_kernel,"",@"SHT_CUDA_INFO"
	.sectionflags	@""
	.align	4


	//----- nvinfo : EIATTR_CUDA_API_VERSION
	.align		4
        /*0000*/ 	.byte	0x04, 0x37
        /*0002*/ 	.short	(.L_13 - .L_12)
.L_12:
        /*0004*/ 	.word	0x00000082


	//----- nvinfo : EIATTR_KPARAM_INFO
	.align		4
.L_13:
        /*0008*/ 	.byte	0x04, 0x17
        /*000a*/ 	.short	(.L_15 - .L_14)
.L_14:
        /*000c*/ 	.word	0x00000000
        /*0010*/ 	.short	0x0005
        /*0012*/ 	.short	0x0020
        /*0014*/ 	.byte	0x00, 0xf0, 0x11, 0x00


	//----- nvinfo : EIATTR_KPARAM_INFO
	.align		4
.L_15:
        /*0018*/ 	.byte	0x04, 0x17
        /*001a*/ 	.short	(.L_17 - .L_16)
.L_16:
        /*001c*/ 	.word	0x00000000
        /*0020*/ 	.short	0x0004
        /*0022*/ 	.short	0x001c
        /*0024*/ 	.byte	0x00, 0xf0, 0x11, 0x00


	//----- nvinfo : EIATTR_KPARAM_INFO
	.align		4
.L_17:
        /*0028*/ 	.byte	0x04, 0x17
        /*002a*/ 	.short	(.L_19 - .L_18)
.L_18:
        /*002c*/ 	.word	0x00000000
        /*0030*/ 	.short	0x0003
        /*0032*/ 	.short	0x0018
        /*0034*/ 	.byte	0x00, 0xf0, 0x11, 0x00


	//----- nvinfo : EIATTR_KPARAM_INFO
	.align		4
.L_19:
        /*0038*/ 	.byte	0x04, 0x17
        /*003a*/ 	.short	(.L_21 - .L_20)
.L_20:
        /*003c*/ 	.word	0x00000000
        /*0040*/ 	.short	0x0002
        /*0042*/ 	.short	0x0010
        /*0044*/ 	.byte	0x00, 0xf5, 0x21, 0x00


	//----- nvinfo : EIATTR_KPARAM_INFO
	.align		4
.L_21:
        /*0048*/ 	.byte	0x04, 0x17
        /*004a*/ 	.short	(.L_23 - .L_22)
.L_22:
        /*004c*/ 	.word	0x00000000
        /*0050*/ 	.short	0x0001
        /*0052*/ 	.short	0x0008
        /*0054*/ 	.byte	0x00, 0xf5, 0x21, 0x00


	//----- nvinfo : EIATTR_KPARAM_INFO
	.align		4
.L_23:
        /*0058*/ 	.byte	0x04, 0x17
        /*005a*/ 	.short	(.L_25 - .L_24)
.L_24:
        /*005c*/ 	.word	0x00000000
        /*0060*/ 	.short	0x0000
        /*0062*/ 	.short	0x0000
        /*0064*/ 	.byte	0x00, 0xf5, 0x21, 0x00


	//----- nvinfo : EIATTR_SPARSE_MMA_MASK
	.align		4
.L_25:
        /*0068*/ 	.byte	0x03, 0x50
        /*006a*/ 	.short	0x0000


	//----- nvinfo : EIATTR_MAXREG_COUNT
	.align		4
        /*006c*/ 	.byte	0x03, 0x1b
        /*006e*/ 	.short	0x00ff


	//----- nvinfo : EIATTR_MERCURY_ISA_VERSION
	.align		4
        /*0070*/ 	.byte	0x03, 0x5f
        /*0072*/ 	.short	0x0101


	//----- nvinfo : EIATTR_VRC_CTA_INIT_COUNT
	.align		4
        /*0074*/ 	.byte	0x02, 0x4a
	.zero		1
	.zero		1


	//----- nvinfo : EIATTR_EXIT_INSTR_OFFSETS
	.align		4
        /*0078*/ 	.byte	0x04, 0x1c
        /*007a*/ 	.short	(.L_27 - .L_26)


	//   ....[0]....
.L_26:
        /*007c*/ 	.word	0x00000090


	//   ....[1]....
        /*0080*/ 	.word	0x000004f0


	//----- nvinfo : EIATTR_CBANK_PARAM_SIZE
	.align		4
.L_27:
        /*0084*/ 	.byte	0x03, 0x19
        /*0086*/ 	.short	0x0024


	//----- nvinfo : EIATTR_PARAM_CBANK
	.align		4
        /*0088*/ 	.byte	0x04, 0x0a
        /*008a*/ 	.short	(.L_29 - .L_28)
	.align		4
.L_28:
        /*008c*/ 	.word	index@(.nv.constant0.unsharp_vblur_sharpen_kernel)
        /*0090*/ 	.short	0x0380
        /*0092*/ 	.short	0x0024


	//----- nvinfo : EIATTR_SW_WAR
	.align		4
.L_29:
        /*0094*/ 	.byte	0x04, 0x36
        /*0096*/ 	.short	(.L_31 - .L_30)
.L_30:
        /*0098*/ 	.word	0x00000008
.L_31:


//--------------------- .nv.info.unsharp_hblur_kernel --------------------------
	.section	.nv.info.unsharp_hblur_kernel,"",@"SHT_CUDA_INFO"
	.sectionflags	@""
	.align	4


	//----- nvinfo : EIATTR_CUDA_API_VERSION
	.align		4
        /*0000*/ 	.byte	0x04, 0x37
        /*0002*/ 	.short	(.L_33 - .L_32)
.L_32:
        /*0004*/ 	.word	0x00000082


	//----- nvinfo : EIATTR_KPARAM_INFO
	.align		4
.L_33:
        /*0008*/ 	.byte	0x04, 0x17
        /*000a*/ 	.short	(.L_35 - .L_34)
.L_34:
        /*000c*/ 	.word	0x00000000
        /*0010*/ 	.short	0x0003
        /*0012*/ 	.short	0x0014
        /*0014*/ 	.byte	0x00, 0xf0, 0x11, 0x00


	//----- nvinfo : EIATTR_KPARAM_INFO
	.align		4
.L_35:
        /*0018*/ 	.byte	0x04, 0x17
        /*001a*/ 	.short	(.L_37 - .L_36)
.L_36:
        /*001c*/ 	.word	0x00000000
        /*0020*/ 	.short	0x0002
        /*0022*/ 	.short	0x0010
        /*0024*/ 	.byte	0x00, 0xf0, 0x11, 0x00


	//----- nvinfo : EIATTR_KPARAM_INFO
	.align		4
.L_37:
        /*0028*/ 	.byte	0x04, 0x17
        /*002a*/ 	.short	(.L_39 - .L_38)
.L_38:
        /*002c*/ 	.word	0x00000000
        /*0030*/ 	.short	0x0001
        /*0032*/ 	.short	0x0008
        /*0034*/ 	.byte	0x00, 0xf5, 0x21, 0x00


	//----- nvinfo : EIATTR_KPARAM_INFO
	.align		4
.L_39:
        /*0038*/ 	.byte	0x04, 0x17
        /*003a*/ 	.short	(.L_41 - .L_40)
.L_40:
        /*003c*/ 	.word	0x00000000
        /*0040*/ 	.short	0x0000
        /*0042*/ 	.short	0x0000
        /*0044*/ 	.byte	0x00, 0xf5, 0x21, 0x00


	//----- nvinfo : EIATTR_SPARSE_MMA_MASK
	.align		4
.L_41:
        /*0048*/ 	.byte	0x03, 0x50
        /*004a*/ 	.short	0x0000


	//----- nvinfo : EIATTR_MAXREG_COUNT
	.align		4
        /*004c*/ 	.byte	0x03, 0x1b
        /*004e*/ 	.short	0x00ff


	//----- nvinfo : EIATTR_MERCURY_ISA_VERSION
	.align		4
        /*0050*/ 	.byte	0x03, 0x5f
        /*0052*/ 	.short	0x0101


	//----- nvinfo : EIATTR_VRC_CTA_INIT_COUNT
	.align		4
        /*0054*/ 	.byte	0x02, 0x4a
	.zero		1
	.zero		1


	//----- nvinfo : EIATTR_EXIT_INSTR_OFFSETS
	.align		4
        /*0058*/ 	.byte	0x04, 0x1c
        /*005a*/ 	.short	(.L_43 - .L_42)


	//   ....[0]....
.L_42:
        /*005c*/ 	.word	0x00000090


	//   ....[1]....
        /*0060*/ 	.word	0x00000460


	//----- nvinfo : EIATTR_CBANK_PARAM_SIZE
	.align		4
.L_43:
        /*0064*/ 	.byte	0x03, 0x19
        /*0066*/ 	.short	0x0018


	//----- nvinfo : EIATTR_PARAM_CBANK
	.align		4
        /*0068*/ 	.byte	0x04, 0x0a
        /*006a*/ 	.short	(.L_45 - .L_44)
	.align		4
.L_44:
        /*006c*/ 	.word	index@(.nv.constant0.unsharp_hblur_kernel)
        /*0070*/ 	.short	0x0380
        /*0072*/ 	.short	0x0018


	//----- nvinfo : EIATTR_SW_WAR
	.align		4
.L_45:
        /*0074*/ 	.byte	0x04, 0x36
        /*0076*/ 	.short	(.L_47 - .L_46)
.L_46:
        /*0078*/ 	.word	0x00000008
.L_47:


//--------------------- .nv.callgraph             --------------------------
	.section	.nv.callgraph,"",@"SHT_CUDA_CALLGRAPH"
	.align	4
	.sectionentsize	8
	.align		4
        /*0000*/ 	.word	0x00000000
	.align		4
        /*0004*/ 	.word	0xffffffff
	.align		4
        /*0008*/ 	.word	0x00000000
	.align		4
        /*000c*/ 	.word	0xfffffffe
	.align		4
        /*0010*/ 	.word	0x00000000
	.align		4
        /*0014*/ 	.word	0xfffffffd
	.align		4
        /*0018*/ 	.word	0x00000000
	.align		4
        /*001c*/ 	.word	0xfffffffc


//--------------------- .text.unsharp_vblur_sharpen_kernel --------------------------
	.section	.text.unsharp_vblur_sharpen_kernel,"ax",@progbits
	.align	128
        .global         unsharp_vblur_sharpen_kernel
        .type           unsharp_vblur_sharpen_kernel,@function
        .size           unsharp_vblur_sharpen_kernel,(.L_x_2 - unsharp_vblur_sharpen_kernel)
        .other          unsharp_vblur_sharpen_kernel,@"STO_CUDA_ENTRY STV_DEFAULT"
unsharp_vblur_sharpen_kernel:
.text.unsharp_vblur_sharpen_kernel:
[----:B------:R-:W-:Y:S01]  /*0000*/  LDC R1, c[0x0][0x37c] ;  /* 0x0000df00ff017b82 */ /* 0x000fe20000000800 */
[----:B------:R-:W0:Y:S07]  /*0010*/  S2R R5, SR_TID.X ;  /* 0x0000000000057919 */ /* 0x000e2e0000002100 */
[----:B------:R-:W1:Y:S08]  /*0020*/  LDC.64 R2, c[0x0][0x398] ;  /* 0x0000e600ff027b82 */ /* 0x000e700000000a00 */
[----:B------:R-:W0:Y:S08]  /*0030*/  S2UR UR4, SR_CTAID.X ;  /* 0x00000000000479c3 */ /* 0x000e300000002500 */
[----:B------:R-:W0:Y:S01]  /*0040*/  LDC R0, c[0x0][0x360] ;  /* 0x0000d800ff007b82 */ /* 0x000e220000000800 */
[----:B-1----:R-:W-:-:S02]  /*0050*/  IMAD R4, R2, 0x3, RZ ;  /* 0x0000000302047824 */ /* 0x002fc400078e02ff */
[----:B0-----:R-:W-:Y:S02]  /*0060*/  IMAD R0, R0, UR4, R5 ;  /* 0x0000000400007c24 */ /* 0x001fe4000f8e0205 */
[----:B------:R-:W-:-:S05]  /*0070*/  IMAD R5, R4, R3, RZ ;  /* 0x0000000304057224 */ /* 0x000fca00078e02ff */
[----:B------:R-:W-:-:S13]  /*0080*/  ISETP.GE.AND P0, PT, R0, R5, PT ;  /* 0x000000050000720c */ /* 0x000fda0003f06270 */
[----:B------:R-:W-:Y:S05]  /*0090*/  @P0 EXIT ;  /* 0x000000000000094d */ /* 0x000fea0003800000 */
[----:B------:R-:W-:Y:S01]  /*00a0*/  IABS R9, R2 ;  /* 0x0000000200097213 */ /* 0x000fe20000000000 */
[----:B------:R-:W-:Y:S01]  /*00b0*/  IMAD.HI R5, R0, 0x55555556, RZ ;  /* 0x5555555600057827 */ /* 0x000fe200078e02ff */
[----:B------:R-:W0:Y:S02]  /*00c0*/  LDCU.128 UR8, c[0x0][0x380] ;  /* 0x00007000ff0877ac */ /* 0x000e240008000c00 */
[----:B------:R-:W1:Y:S02]  /*00d0*/  I2F.RP R8, R9 ;  /* 0x0000000900087306 */ /* 0x000e640000209400 */
[----:B------:R-:W-:Y:S01]  /*00e0*/  LEA.HI R5, R5, R5, RZ, 0x1 ;  /* 0x0000000505057211 */ /* 0x000fe200078f08ff */
[----:B------:R-:W2:Y:S01]  /*00f0*/  LDCU.64 UR4, c[0x0][0x358] ;  /* 0x00006b00ff0477ac */ /* 0x000ea20008000a00 */
[----:B------:R-:W-:Y:S01]  /*0100*/  SHF.R.S32.HI R12, RZ, 0x1f, R0 ;  /* 0x0000001fff0c7819 */ /* 0x000fe20000011400 */
[----:B------:R-:W3:Y:S03]  /*0110*/  LDCU UR6, c[0x0][0x3a0] ;  /* 0x00007400ff0677ac */ /* 0x000ee60008000800 */
[----:B-1----:R-:W1:Y:S02]  /*0120*/  MUFU.RCP R8, R8 ;  /* 0x0000000800087308 */ /* 0x002e640000001000 */
[----:B-1----:R-:W-:Y:S01]  /*0130*/  VIADD R6, R8, 0xffffffe ;  /* 0x0ffffffe08067836 */ /* 0x002fe20000000000 */
[----:B------:R-:W-:-:S05]  /*0140*/  IABS R8, R5 ;  /* 0x0000000500087213 */ /* 0x000fca0000000000 */
[----:B------:R1:W4:Y:S02]  /*0150*/  F2I.FTZ.U32.TRUNC.NTZ R7, R6 ;  /* 0x0000000600077305 */ /* 0x000324000021f000 */
[----:B-1----:R-:W-:Y:S02]  /*0160*/  IMAD.MOV.U32 R6, RZ, RZ, RZ ;  /* 0x000000ffff067224 */ /* 0x002fe400078e00ff */
[----:B----4-:R-:W-:-:S04]  /*0170*/  IMAD.MOV R10, RZ, RZ, -R7 ;  /* 0x000000ffff0a7224 */ /* 0x010fc800078e0a07 */
[----:B------:R-:W-:-:S04]  /*0180*/  IMAD R11, R10, R9, RZ ;  /* 0x000000090a0b7224 */ /* 0x000fc800078e02ff */
[----:B------:R-:W-:-:S06]  /*0190*/  IMAD.HI.U32 R7, R7, R11, R6 ;  /* 0x0000000b07077227 */ /* 0x000fcc00078e0006 */
[----:B------:R-:W-:-:S04]  /*01a0*/  IMAD.HI.U32 R7, R7, R8, RZ ;  /* 0x0000000807077227 */ /* 0x000fc800078e00ff */
[----:B------:R-:W-:-:S04]  /*01b0*/  IMAD.MOV R6, RZ, RZ, -R7 ;  /* 0x000000ffff067224 */ /* 0x000fc800078e0a07 */
[----:B------:R-:W-:-:S05]  /*01c0*/  IMAD R6, R9, R6, R8 ;  /* 0x0000000609067224 */ /* 0x000fca00078e0208 */
[----:B------:R-:W-:-:S13]  /*01d0*/  ISETP.GT.U32.AND P2, PT, R9, R6, PT ;  /* 0x000000060900720c */ /* 0x000fda0003f44070 */
[----:B------:R-:W-:Y:S02]  /*01e0*/  @!P2 IMAD.IADD R6, R6, 0x1, -R9 ;  /* 0x000000010606a824 */ /* 0x000fe400078e0a09 */
[----:B------:R-:W-:Y:S01]  /*01f0*/  @!P2 VIADD R7, R7, 0x1 ;  /* 0x000000010707a836 */ /* 0x000fe20000000000 */
[----:B------:R-:W-:Y:S02]  /*0200*/  ISETP.NE.AND P2, PT, R2, RZ, PT ;  /* 0x000000ff0200720c */ /* 0x000fe40003f45270 */
[----:B------:R-:W-:Y:S02]  /*0210*/  ISETP.GE.U32.AND P0, PT, R6, R9, PT ;  /* 0x000000090600720c */ /* 0x000fe40003f06070 */
[----:B------:R-:W-:-:S04]  /*0220*/  LOP3.LUT R6, R5, R2, RZ, 0x3c, !PT ;  /* 0x0000000205067212 */ /* 0x000fc800078e3cff */
[----:B------:R-:W-:-:S07]  /*0230*/  ISETP.GE.AND P1, PT, R6, RZ, PT ;  /* 0x000000ff0600720c */ /* 0x000fce0003f26270 */
[----:B------:R-:W-:-:S06]  /*0240*/  @P0 IADD3 R7, PT, PT, R7, 0x1, RZ ;  /* 0x0000000107070810 */ /* 0x000fcc0007ffe0ff */
[----:B------:R-:W-:Y:S01]  /*0250*/  @!P1 IMAD.MOV R7, RZ, RZ, -R7 ;  /* 0x000000ffff079224 */ /* 0x000fe200078e0a07 */
[----:B------:R-:W-:-:S05]  /*0260*/  @!P2 LOP3.LUT R7, RZ, R2, RZ, 0x33, !PT ;  /* 0x00000002ff07a212 */ /* 0x000fca00078e33ff */
[----:B------:R-:W-:Y:S02]  /*0270*/  VIADD R8, R7, 0x1 ;  /* 0x0000000107087836 */ /* 0x000fe40000000000 */
[----:B------:R-:W-:-:S03]  /*0280*/  IMAD.MOV R6, RZ, RZ, -R7 ;  /* 0x000000ffff067224 */ /* 0x000fc600078e0a07 */
[----:B------:R-:W-:Y:S01]  /*0290*/  ISETP.GE.AND P0, PT, R8, R3, PT ;  /* 0x000000030800720c */ /* 0x000fe20003f06270 */
[----:B------:R-:W-:Y:S01]  /*02a0*/  IMAD R2, R2, R6, R5 ;  /* 0x0000000602027224 */ /* 0x000fe200078e0205 */
[----:B------:R-:W-:Y:S01]  /*02b0*/  VIMNMX R6, PT, PT, R7, 0x1, !PT ;  /* 0x0000000107067848 */ /* 0x000fe20007fe0100 */
[----:B------:R-:W-:-:S03]  /*02c0*/  IMAD R5, R5, -0x3, R0 ;  /* 0xfffffffd05057824 */ /* 0x000fc600078e0200 */
[----:B------:R-:W-:Y:S01]  /*02d0*/  IADD3 R6, PT, PT, R6, -0x1, RZ ;  /* 0xffffffff06067810 */ /* 0x000fe20007ffe0ff */
[----:B------:R-:W-:-:S04]  /*02e0*/  IMAD R5, R2, 0x3, R5 ;  /* 0x0000000302057824 */ /* 0x000fc800078e0205 */
[C-C-:B------:R-:W-:Y:S02]  /*02f0*/  IMAD R7, R4.reuse, R7, R5.reuse ;  /* 0x0000000704077224 */ /* 0x140fe400078e0205 */
[----:B------:R-:W-:Y:S02]  /*0300*/  @P0 VIADD R8, R3, 0xffffffff ;  /* 0xffffffff03080836 */ /* 0x000fe40000000000 */
[C-C-:B------:R-:W-:Y:S01]  /*0310*/  IMAD R3, R4.reuse, R6, R5.reuse ;  /* 0x0000000604037224 */ /* 0x140fe200078e0205 */
[----:B0-----:R-:W-:Y:S01]  /*0320*/  IADD3 R6, P1, PT, R7, UR10, RZ ;  /* 0x0000000a07067c10 */ /* 0x001fe2000ff3e0ff */
[----:B------:R-:W-:-:S03]  /*0330*/  IMAD R5, R4, R8, R5 ;  /* 0x0000000804057224 */ /* 0x000fc600078e0205 */
[----:B------:R-:W-:Y:S02]  /*0340*/  IADD3 R2, P0, PT, R3, UR10, RZ ;  /* 0x0000000a03027c10 */ /* 0x000fe4000ff1e0ff */
[----:B------:R-:W-:Y:S02]  /*0350*/  LEA.HI.X.SX32 R7, R7, UR11, 0x1, P1 ;  /* 0x0000000b07077c11 */ /* 0x000fe400088f0eff */
[----:B------:R-:W-:Y:S02]  /*0360*/  IADD3 R4, P1, PT, R5, UR10, RZ ;  /* 0x0000000a05047c10 */ /* 0x000fe4000ff3e0ff */
[----:B------:R-:W-:Y:S01]  /*0370*/  LEA.HI.X.SX32 R3, R3, UR11, 0x1, P0 ;  /* 0x0000000b03037c11 */ /* 0x000fe200080f0eff */
[----:B--2---:R-:W2:Y:S01]  /*0380*/  LDG.E.U8.CONSTANT R6, desc[UR4][R6.64] ;  /* 0x0000000406067981 */ /* 0x004ea2000c1e9100 */
[----:B------:R-:W-:Y:S02]  /*0390*/  IADD3 R8, P0, PT, R0, UR8, RZ ;  /* 0x0000000800087c10 */ /* 0x000fe4000ff1e0ff */
[----:B------:R-:W-:Y:S01]  /*03a0*/  LEA.HI.X.SX32 R5, R5, UR11, 0x1, P1 ;  /* 0x0000000b05057c11 */ /* 0x000fe200088f0eff */
[----:B------:R-:W4:Y:S01]  /*03b0*/  LDG.E.U8.CONSTANT R2, desc[UR4][R2.64] ;  /* 0x0000000402027981 */ /* 0x000f22000c1e9100 */
[----:B------:R-:W-:Y:S01]  /*03c0*/  IADD3.X R9, PT, PT, R12, UR9, RZ, P0, !PT ;  /* 0x000000090c097c10 */ /* 0x000fe200087fe4ff */
[----:B------:R-:W0:Y:S02]  /*03d0*/  LDCU.64 UR8, c[0x0][0x390] ;  /* 0x00007200ff0877ac */ /* 0x000e240008000a00 */
[----:B------:R-:W5:Y:S04]  /*03e0*/  LDG.E.U8.CONSTANT R4, desc[UR4][R4.64] ;  /* 0x0000000404047981 */ /* 0x000f68000c1e9100 */
[----:B------:R-:W3:Y:S01]  /*03f0*/  LDG.E.U8.CONSTANT R8, desc[UR4][R8.64] ;  /* 0x0000000408087981 */ /* 0x000ee2000c1e9100 */
[----:B--2---:R-:W-:-:S02]  /*0400*/  I2FP.F32.U32 R11, R6 ;  /* 0x00000006000b7245 */ /* 0x004fc40000201000 */
[----:B----4-:R-:W-:-:S03]  /*0410*/  I2FP.F32.U32 R10, R2 ;  /* 0x00000002000a7245 */ /* 0x010fc60000201000 */
[----:B------:R-:W-:Y:S01]  /*0420*/  FMUL R11, R11, 0.5 ;  /* 0x3f0000000b0b7820 */ /* 0x000fe20000400000 */
[----:B0-----:R-:W-:Y:S02]  /*0430*/  IADD3 R2, P0, PT, R0, UR8, RZ ;  /* 0x0000000800027c10 */ /* 0x001fe4000ff1e0ff */
[----:B-----5:R-:W-:Y:S01]  /*0440*/  I2FP.F32.U32 R7, R4 ;  /* 0x0000000400077245 */ /* 0x020fe20000201000 */
[----:B------:R-:W-:Y:S01]  /*0450*/  FFMA R10, R10, 0.25, R11 ;  /* 0x3e8000000a0a7823 */ /* 0x000fe2000000000b */
[----:B------:R-:W-:Y:S02]  /*0460*/  IADD3.X R3, PT, PT, R12, UR9, RZ, P0, !PT ;  /* 0x000000090c037c10 */ /* 0x000fe400087fe4ff */
[----:B---3--:R-:W-:Y:S01]  /*0470*/  I2FP.F32.U32 R6, R8 ;  /* 0x0000000800067245 */ /* 0x008fe20000201000 */
[----:B------:R-:W-:-:S04]  /*0480*/  FFMA R7, R7, 0.25, R10 ;  /* 0x3e80000007077823 */ /* 0x000fc8000000000a */
[----:B------:R-:W-:-:S04]  /*0490*/  FADD R7, -R7, R6 ;  /* 0x0000000607077221 */ /* 0x000fc80000000100 */
[----:B------:R-:W-:-:S05]  /*04a0*/  FFMA R7, R7, UR6, R6 ;  /* 0x0000000607077c23 */ /* 0x000fca0008000006 */
[----:B------:R-:W-:-:S04]  /*04b0*/  FMNMX R7, R7, 255, PT ;  /* 0x437f000007077809 */ /* 0x000fc80003800000 */
[----:B------:R-:W-:-:S06]  /*04c0*/  FMNMX R7, RZ, R7, !PT ;  /* 0x00000007ff077209 */ /* 0x000fcc0007800000 */
[----:B------:R-:W0:Y:S02]  /*04d0*/  F2I.NTZ R7, R7 ;  /* 0x0000000700077305 */ /* 0x000e240000203100 */
[----:B0-----:R-:W-:Y:S01]  /*04e0*/  STG.E.U8 desc[UR4][R2.64], R7 ;  /* 0x0000000702007986 */ /* 0x001fe2000c101104 */
[----:B------:R-:W-:Y:S05]  /*04f0*/  EXIT ;  /* 0x000000000000794d */ /* 0x000fea0003800000 */
.L_x_0:
[----:B------:R-:W-:-:S00]  /*0500*/  BRA `(.L_x_0) ;  /* 0xfffffffc00fc7947 */ /* 0x000fc0000383ffff */
[----:B------:R-:W-:-:S00]  /*0510*/  NOP ;  /* 0x0000000000007918 */ /* 0x000fc00000000000 */
        /* <DEDUP_REMOVED lines=14> */
.L_x_2:


//--------------------- .text.unsharp_hblur_kernel --------------------------
	.section	.text.unsharp_hblur_kernel,"ax",@progbits
	.align	128
        .global         unsharp_hblur_kernel
        .type           unsharp_hblur_kernel,@function
        .size           unsharp_hblur_kernel,(.L_x_3 - unsharp_hblur_kernel)
        .other          unsharp_hblur_kernel,@"STO_CUDA_ENTRY STV_DEFAULT"
unsharp_hblur_kernel:
.text.unsharp_hblur_kernel:
[----:B------:R-:W-:Y:S01]  /*0000*/  LDC R1, c[0x0][0x37c] ;  /* 0x0000df00ff017b82 */ /* 0x000fe20000000800 */
[----:B------:R-:W0:Y:S07]  /*0010*/  S2R R5, SR_TID.X ;  /* 0x0000000000057919 */ /* 0x000e2e0000002100 */
[----:B------:R-:W1:Y:S08]  /*0020*/  LDC.64 R2, c[0x0][0x390] ;  /* 0x0000e400ff027b82 */ /* 0x000e700000000a00 */
[----:B------:R-:W0:Y:S08]  /*0030*/  S2UR UR4, SR_CTAID.X ;  /* 0x00000000000479c3 */ /* 0x000e300000002500 */
[----:B------:R-:W0:Y:S01]  /*0040*/  LDC R0, c[0x0][0x360] ;  /* 0x0000d800ff007b82 */ /* 0x000e220000000800 */
[----:B-1----:R-:W-:-:S04]  /*0050*/  IMAD R4, R2, 0x3, RZ ;  /* 0x0000000302047824 */ /* 0x002fc800078e02ff */
[----:B------:R-:W-:Y:S02]  /*0060*/  IMAD R3, R4, R3, RZ ;  /* 0x0000000304037224 */ /* 0x000fe400078e02ff */
[----:B0-----:R-:W-:-:S05]  /*0070*/  IMAD R0, R0, UR4, R5 ;  /* 0x0000000400007c24 */ /* 0x001fca000f8e0205 */
[----:B------:R-:W-:-:S13]  /*0080*/  ISETP.GE.AND P0, PT, R0, R3, PT ;  /* 0x000000030000720c */ /* 0x000fda0003f06270 */
[----:B------:R-:W-:Y:S05]  /*0090*/  @P0 EXIT ;  /* 0x000000000000094d */ /* 0x000fea0003800000 */
[----:B------:R-:W-:Y:S01]  /*00a0*/  IABS R8, R2 ;  /* 0x0000000200087213 */ /* 0x000fe20000000000 */
[----:B------:R-:W-:Y:S01]  /*00b0*/  IMAD.HI R3, R0, 0x55555556, RZ ;  /* 0x5555555600037827 */ /* 0x000fe200078e02ff */
[----:B------:R-:W0:Y:S02]  /*00c0*/  LDCU.128 UR8, c[0x0][0x380] ;  /* 0x00007000ff0877ac */ /* 0x000e240008000c00 */
[----:B------:R-:W1:Y:S02]  /*00d0*/  I2F.RP R5, R8 ;  /* 0x0000000800057306 */ /* 0x000e640000209400 */
[----:B------:R-:W-:Y:S01]  /*00e0*/  LEA.HI R3, R3, R3, RZ, 0x1 ;  /* 0x0000000303037211 */ /* 0x000fe200078f08ff */
[----:B------:R-:W2:Y:S05]  /*00f0*/  LDCU.64 UR4, c[0x0][0x358] ;  /* 0x00006b00ff0477ac */ /* 0x000eaa0008000a00 */
[----:B-1----:R-:W1:Y:S02]  /*0100*/  MUFU.RCP R5, R5 ;  /* 0x0000000500057308 */ /* 0x002e640000001000 */
[----:B-1----:R-:W-:Y:S01]  /*0110*/  VIADD R6, R5, 0xffffffe ;  /* 0x0ffffffe05067836 */ /* 0x002fe20000000000 */
[----:B------:R-:W-:-:S05]  /*0120*/  IABS R5, R3 ;  /* 0x0000000300057213 */ /* 0x000fca0000000000 */
[----:B------:R1:W3:Y:S02]  /*0130*/  F2I.FTZ.U32.TRUNC.NTZ R7, R6 ;  /* 0x0000000600077305 */ /* 0x0002e4000021f000 */
[----:B-1----:R-:W-:Y:S02]  /*0140*/  HFMA2 R6, -RZ, RZ, 0, 0 ;  /* 0x00000000ff067431 */ /* 0x002fe400000001ff */
[----:B---3--:R-:W-:-:S04]  /*0150*/  IMAD.MOV R9, RZ, RZ, -R7 ;  /* 0x000000ffff097224 */ /* 0x008fc800078e0a07 */
[----:B------:R-:W-:-:S04]  /*0160*/  IMAD R9, R9, R8, RZ ;  /* 0x0000000809097224 */ /* 0x000fc800078e02ff */
[----:B------:R-:W-:-:S06]  /*0170*/  IMAD.HI.U32 R7, R7, R9, R6 ;  /* 0x0000000907077227 */ /* 0x000fcc00078e0006 */
[----:B------:R-:W-:-:S04]  /*0180*/  IMAD.HI.U32 R7, R7, R5, RZ ;  /* 0x0000000507077227 */ /* 0x000fc800078e00ff */
[----:B------:R-:W-:-:S04]  /*0190*/  IMAD.MOV R6, RZ, RZ, -R7 ;  /* 0x000000ffff067224 */ /* 0x000fc800078e0a07 */
[----:B------:R-:W-:-:S05]  /*01a0*/  IMAD R5, R8, R6, R5 ;  /* 0x0000000608057224 */ /* 0x000fca00078e0205 */
[----:B------:R-:W-:-:S13]  /*01b0*/  ISETP.GT.U32.AND P2, PT, R8, R5, PT ;  /* 0x000000050800720c */ /* 0x000fda0003f44070 */
[----:B------:R-:W-:Y:S01]  /*01c0*/  @!P2 IMAD.IADD R5, R5, 0x1, -R8 ;  /* 0x000000010505a824 */ /* 0x000fe200078e0a08 */
[----:B------:R-:W-:Y:S02]  /*01d0*/  @!P2 IADD3 R7, PT, PT, R7, 0x1, RZ ;  /* 0x000000010707a810 */ /* 0x000fe40007ffe0ff */
[----:B------:R-:W-:Y:S02]  /*01e0*/  ISETP.NE.AND P2, PT, R2, RZ, PT ;  /* 0x000000ff0200720c */ /* 0x000fe40003f45270 */
[----:B------:R-:W-:Y:S02]  /*01f0*/  ISETP.GE.U32.AND P0, PT, R5, R8, PT ;  /* 0x000000080500720c */ /* 0x000fe40003f06070 */
[----:B------:R-:W-:-:S04]  /*0200*/  LOP3.LUT R5, R3, R2, RZ, 0x3c, !PT ;  /* 0x0000000203057212 */ /* 0x000fc800078e3cff */
[----:B------:R-:W-:-:S07]  /*0210*/  ISETP.GE.AND P1, PT, R5, RZ, PT ;  /* 0x000000ff0500720c */ /* 0x000fce0003f26270 */
[----:B------:R-:W-:-:S06]  /*0220*/  @P0 VIADD R7, R7, 0x1 ;  /* 0x0000000107070836 */ /* 0x000fcc0000000000 */
[----:B------:R-:W-:Y:S02]  /*0230*/  @!P1 IADD3 R7, PT, PT, -R7, RZ, RZ ;  /* 0x000000ff07079210 */ /* 0x000fe40007ffe1ff */
[----:B------:R-:W-:-:S05]  /*0240*/  @!P2 LOP3.LUT R7, RZ, R2, RZ, 0x33, !PT ;  /* 0x00000002ff07a212 */ /* 0x000fca00078e33ff */
[----:B------:R-:W-:-:S04]  /*0250*/  IMAD.MOV R6, RZ, RZ, -R7 ;  /* 0x000000ffff067224 */ /* 0x000fc800078e0a07 */
[----:B------:R-:W-:Y:S02]  /*0260*/  IMAD R6, R2, R6, R3 ;  /* 0x0000000602067224 */ /* 0x000fe400078e0203 */
[----:B------:R-:W-:-:S03]  /*0270*/  IMAD R3, R3, -0x3, R0 ;  /* 0xfffffffd03037824 */ /* 0x000fc600078e0200 */
[C---:B------:R-:W-:Y:S02]  /*0280*/  IADD3 R5, PT, PT, R6.reuse, 0x1, RZ ;  /* 0x0000000106057810 */ /* 0x040fe40007ffe0ff */
[C---:B------:R-:W-:Y:S01]  /*0290*/  VIMNMX R8, PT, PT, R6.reuse, 0x1, !PT ;  /* 0x0000000106087848 */ /* 0x040fe20007fe0100 */
[----:B------:R-:W-:Y:S01]  /*02a0*/  IMAD R6, R6, 0x3, R3 ;  /* 0x0000000306067824 */ /* 0x000fe200078e0203 */
[----:B------:R-:W-:-:S03]  /*02b0*/  ISETP.GE.AND P0, PT, R5, R2, PT ;  /* 0x000000020500720c */ /* 0x000fc60003f06270 */
[----:B------:R-:W-:Y:S02]  /*02c0*/  IMAD R8, R8, 0x3, R3 ;  /* 0x0000000308087824 */ /* 0x000fe400078e0203 */
[CC--:B------:R-:W-:Y:S02]  /*02d0*/  IMAD R6, R4.reuse, R7.reuse, R6 ;  /* 0x0000000704067224 */ /* 0x0c0fe400078e0206 */
[----:B------:R-:W-:-:S05]  /*02e0*/  IMAD R8, R4, R7, R8 ;  /* 0x0000000704087224 */ /* 0x000fca00078e0208 */
[----:B------:R-:W-:Y:S01]  /*02f0*/  IADD3 R8, PT, PT, R8, -0x3, RZ ;  /* 0xfffffffd08087810 */ /* 0x000fe20007ffe0ff */
[----:B------:R-:W-:Y:S02]  /*0300*/  @P0 VIADD R5, R2, 0xffffffff ;  /* 0xffffffff02050836 */ /* 0x000fe40000000000 */
[----:B------:R-:W-:Y:S01]  /*0310*/  IMAD R2, R4, R7, R3 ;  /* 0x0000000704027224 */ /* 0x000fe200078e0203 */
[----:B0-----:R-:W-:-:S03]  /*0320*/  IADD3 R4, P0, PT, R6, UR8, RZ ;  /* 0x0000000806047c10 */ /* 0x001fc6000ff1e0ff */
[----:B------:R-:W-:Y:S01]  /*0330*/  IMAD R7, R5, 0x3, R2 ;  /* 0x0000000305077824 */ /* 0x000fe200078e0202 */
[----:B------:R-:W-:Y:S02]  /*0340*/  LEA.HI.X.SX32 R5, R6, UR9, 0x1, P0 ;  /* 0x0000000906057c11 */ /* 0x000fe400080f0eff */
[C---:B------:R-:W-:Y:S02]  /*0350*/  IADD3 R2, P0, PT, R8.reuse, UR8, RZ ;  /* 0x0000000808027c10 */ /* 0x040fe4000ff1e0ff */
[C---:B------:R-:W-:Y:S01]  /*0360*/  IADD3 R6, P1, PT, R7.reuse, UR8, RZ ;  /* 0x0000000807067c10 */ /* 0x040fe2000ff3e0ff */
[----:B--2---:R-:W2:Y:S01]  /*0370*/  LDG.E.U8.CONSTANT R4, desc[UR4][R4.64] ;  /* 0x0000000404047981 */ /* 0x004ea2000c1e9100 */
[----:B------:R-:W-:Y:S02]  /*0380*/  LEA.HI.X.SX32 R3, R8, UR9, 0x1, P0 ;  /* 0x0000000908037c11 */ /* 0x000fe400080f0eff */
[----:B------:R-:W-:-:S03]  /*0390*/  LEA.HI.X.SX32 R7, R7, UR9, 0x1, P1 ;  /* 0x0000000907077c11 */ /* 0x000fc600088f0eff */
[----:B------:R-:W3:Y:S04]  /*03a0*/  LDG.E.U8.CONSTANT R2, desc[UR4][R2.64] ;  /* 0x0000000402027981 */ /* 0x000ee8000c1e9100 */
[----:B------:R-:W4:Y:S01]  /*03b0*/  LDG.E.U8.CONSTANT R6, desc[UR4][R6.64] ;  /* 0x0000000406067981 */ /* 0x000f22000c1e9100 */
[----:B--2---:R-:W-:-:S05]  /*03c0*/  I2FP.F32.U32 R9, R4 ;  /* 0x0000000400097245 */ /* 0x004fca0000201000 */
[----:B------:R-:W-:Y:S01]  /*03d0*/  FMUL R9, R9, 0.5 ;  /* 0x3f00000009097820 */ /* 0x000fe20000400000 */
[----:B---3--:R-:W-:Y:S02]  /*03e0*/  I2FP.F32.U32 R8, R2 ;  /* 0x0000000200087245 */ /* 0x008fe40000201000 */
[----:B----4-:R-:W-:-:S03]  /*03f0*/  I2FP.F32.U32 R11, R6 ;  /* 0x00000006000b7245 */ /* 0x010fc60000201000 */
[----:B------:R-:W-:-:S04]  /*0400*/  FFMA R8, R8, 0.25, R9 ;  /* 0x3e80000008087823 */ /* 0x000fc80000000009 */
[----:B------:R-:W-:-:S04]  /*0410*/  FFMA R8, R11, 0.25, R8 ;  /* 0x3e8000000b087823 */ /* 0x000fc80000000008 */
[----:B------:R-:W0:Y:S01]  /*0420*/  F2I.NTZ R9, R8 ;  /* 0x0000000800097305 */ /* 0x000e220000203100 */
[----:B------:R-:W-:-:S04]  /*0430*/  IADD3 R4, P0, PT, R0, UR10, RZ ;  /* 0x0000000a00047c10 */ /* 0x000fc8000ff1e0ff */
[----:B------:R-:W-:-:S05]  /*0440*/  LEA.HI.X.SX32 R5, R0, UR11, 0x1, P0 ;  /* 0x0000000b00057c11 */ /* 0x000fca00080f0eff */
[----:B0-----:R-:W-:Y:S01]  /*0450*/  STG.E.U8 desc[UR4][R4.64], R9 ;  /* 0x0000000904007986 */ /* 0x001fe2000c101104 */
[----:B------:R-:W-:Y:S05]  /*0460*/  EXIT ;  /* 0x000000000000794d */ /* 0x000fea0003800000 */
.L_x_1:
        /* <DEDUP_REMOVED lines=9> */
.L_x_3:


//--------------------- .nv.shared.reserved.0     --------------------------
	.section	.nv.shared.reserved.0,"aw",@nobits
	.weak		__nv_reservedSMEM_offset_0_alias
	.size		__nv_reservedSMEM_offset_0_alias, 0, 64
	.other		__nv_reservedSMEM_offset_0_alias,@"STO_CUDA_RESERVED_SHARED STV_DEFAULT"
__nv_reservedSMEM_offset_0_alias:
	.zero		0
	.zero		64


//--------------------- .nv.constant0.unsharp_vblur_sharpen_kernel --------------------------
	.section	.nv.constant0.unsharp_vblur_sharpen_kernel,"a",@progbits
	.sectionflags	@""
	.align	4
.nv.constant0.unsharp_vblur_sharpen_kernel:
	.zero		932


//--------------------- .nv.constant0.unsharp_hblur_kernel --------------------------
	.section	.nv.constant0.unsharp_hblur_kernel,"a",@progbits
	.sectionflags	@""
	.align	4
.nv.constant0.unsharp_hblur_kernel:
	.zero		920


//--------------------- SYMBOLS --------------------------

	.type		.nv.reservedSmem.offset0,@object
	.size		.nv.reservedSmem.offset0,0x4
